//
// Generated by NVIDIA NVVM Compiler
//
// Compiler Build ID: CL-36424714
// Cuda compilation tools, release 13.0, V13.0.88
// Based on NVVM 20.0.0
//

.version 9.0
.target sm_100
.address_size 64

	// .globl	_Z11kernel_cudaP8Particleiidi

.visible .entry _Z11kernel_cudaP8Particleiidi(
	.param .u64 .ptr .align 1 _Z11kernel_cudaP8Particleiidi_param_0,
	.param .u32 _Z11kernel_cudaP8Particleiidi_param_1,
	.param .u32 _Z11kernel_cudaP8Particleiidi_param_2,
	.param .f64 _Z11kernel_cudaP8Particleiidi_param_3,
	.param .u32 _Z11kernel_cudaP8Particleiidi_param_4
)
{
	.reg .pred 	%p<2>;
	.reg .b32 	%r<10>;
	.reg .b32 	%f<10>;
	.reg .b64 	%rd<5>;
	.reg .b64 	%fd<11>;

	ld.param.u64 	%rd1, [_Z11kernel_cudaP8Particleiidi_param_0];
	ld.param.u32 	%r2, [_Z11kernel_cudaP8Particleiidi_param_1];
	ld.param.u32 	%r3, [_Z11kernel_cudaP8Particleiidi_param_2];
	ld.param.f64 	%fd1, [_Z11kernel_cudaP8Particleiidi_param_3];
	ld.param.u32 	%r4, [_Z11kernel_cudaP8Particleiidi_param_4];
	mov.u32 	%r5, %ctaid.x;
	mov.u32 	%r6, %ntid.x;
	mov.u32 	%r7, %tid.x;
	mad.lo.s32 	%r1, %r5, %r6, %r7;
	setp.ge.s32 	%p1, %r1, %r2;
	@%p1 bra 	$L__BB0_2;
	cvta.to.global.u64 	%rd2, %rd1;
	mad.lo.s32 	%r8, %r4, %r1, %r3;
	rem.s32 	%r9, %r8, %r2;
	cvt.rn.f32.s32 	%f1, %r9;
	mul.wide.s32 	%rd3, %r1, 24;
	add.s64 	%rd4, %rd2, %rd3;
	st.global.f32 	[%rd4+12], %f1;
	add.f32 	%f2, %f1, 0f3DCCCCCD;
	st.global.f32 	[%rd4+16], %f2;
	add.f32 	%f3, %f1, 0f3E4CCCCD;
	st.global.f32 	[%rd4+20], %f3;
	cvt.f64.f32 	%fd2, %f1;
	ld.global.f32 	%f4, [%rd4];
	cvt.f64.f32 	%fd3, %f4;
	fma.rn.f64 	%fd4, %fd1, %fd2, %fd3;
	cvt.rn.f32.f64 	%f5, %fd4;
	st.global.f32 	[%rd4], %f5;
	cvt.f64.f32 	%fd5, %f2;
	ld.global.f32 	%f6, [%rd4+4];
	cvt.f64.f32 	%fd6, %f6;
	fma.rn.f64 	%fd7, %fd1, %fd5, %fd6;
	cvt.rn.f32.f64 	%f7, %fd7;
	st.global.f32 	[%rd4+4], %f7;
	cvt.f64.f32 	%fd8, %f3;
	ld.global.f32 	%f8, [%rd4+8];
	cvt.f64.f32 	%fd9, %f8;
	fma.rn.f64 	%fd10, %fd1, %fd8, %fd9;
	cvt.rn.f32.f64 	%f9, %fd10;
	st.global.f32 	[%rd4+8], %f9;
$L__BB0_2:
	ret;

}


// ===== COMPILED SASS (sm_100) =====

	.target	sm_100

	.elftype	@"ET_EXEC"


//--------------------- .note.nv.tkinfo           --------------------------
	.section	.note.nv.tkinfo,"",@"SHT_NOTE"
	.sectionflags	@"SHF_NOTE_NV_TKINFO"
	.tkinfo
        /*0018*/ 	.word	0x00000002
        /*0030*/ 	.string	""
        /*0030*/ 	.string	"ptxas"
        /*0030*/ 	.string	"Cuda compilation tools, release 13.0, V13.0.88"
        /*0030*/ 	.string	"Build cuda_13.0.r13.0/compiler.36424714_0"
        /*0030*/ 	.string	"-arch sm_100 -m 64 "



//--------------------- .note.nv.cuinfo           --------------------------
	.section	.note.nv.cuinfo,"",@"SHT_NOTE"
	.sectionflags	@"SHF_NOTE_NV_CUINFO"
        /*0018*/ 	.short	0x0002
        /*001a*/ 	.short	0x0064
        /*001c*/ 	.short	0x0082
	.zero		2


//--------------------- .nv.info                  --------------------------
	.section	.nv.info,"",@"SHT_CUDA_INFO"
	.align	4


	//----- nvinfo : EIATTR_REGCOUNT
	.align		4
        /*0000*/ 	.byte	0x04, 0x2f
        /*0002*/ 	.short	(.L_1 - .L_0)
	.align		4
.L_0:
        /*0004*/ 	.word	index@(_Z11kernel_cudaP8Particleiidi)
        /*0008*/ 	.word	0x00000018


	//----- nvinfo : EIATTR_FRAME_SIZE
	.align		4
.L_1:
        /*000c*/ 	.byte	0x04, 0x11
        /*000e*/ 	.short	(.L_3 - .L_2)
	.align		4
.L_2:
        /*0010*/ 	.word	index@(_Z11kernel_cudaP8Particleiidi)
        /*0014*/ 	.word	0x00000000


	//----- nvinfo : EIATTR_MIN_STACK_SIZE
	.align		4
.L_3:
        /*0018*/ 	.byte	0x04, 0x12
        /*001a*/ 	.short	(.L_5 - .L_4)
	.align		4
.L_4:
        /*001c*/ 	.word	index@(_Z11kernel_cudaP8Particleiidi)
        /*0020*/ 	.word	0x00000000
.L_5:


//--------------------- .nv.compat                --------------------------
	.section	.nv.compat,"",@"SHT_CUDA_COMPAT_INFO"
	.align	4
        /*0000*/ 	.byte	0x02, 0x09, 0x00, 0x00, 0x02, 0x02, 0x01, 0x00, 0x02, 0x05, 0x05, 0x00, 0x03, 0x07, 0x01, 0x01
        /*0010*/ 	.byte	0x02, 0x03, 0x00, 0x00, 0x02, 0x06, 0x01, 0x00, 0x04, 0x0b, 0x08, 0x00, 0x01, 0x00, 0x00, 0x00
        /*0020*/ 	.byte	0x00, 0x00, 0x00, 0x00


//--------------------- .nv.info._Z11kernel_cudaP8Particleiidi --------------------------
	.section	.nv.info._Z11kernel_cudaP8Particleiidi,"",@"SHT_CUDA_INFO"
	.sectionflags	@""
	.align	4


	//----- nvinfo : EIATTR_CUDA_API_VERSION
	.align		4
        /*0000*/ 	.byte	0x04, 0x37
        /*0002*/ 	.short	(.L_7 - .L_6)
.L_6:
        /*0004*/ 	.word	0x00000082


	//----- nvinfo : EIATTR_KPARAM_INFO
	.align		4
.L_7:
        /*0008*/ 	.byte	0x04, 0x17
        /*000a*/ 	.short	(.L_9 - .L_8)
.L_8:
        /*000c*/ 	.word	0x00000000
        /*0010*/ 	.short	0x0004
        /*0012*/ 	.short	0x0018
        /*0014*/ 	.byte	0x00, 0xf0, 0x11, 0x00


	//----- nvinfo : EIATTR_KPARAM_INFO
	.align		4
.L_9:
        /*0018*/ 	.byte	0x04, 0x17
        /*001a*/ 	.short	(.L_11 - .L_10)
.L_10:
        /*001c*/ 	.word	0x00000000
        /*0020*/ 	.short	0x0003
        /*0022*/ 	.short	0x0010
        /*0024*/ 	.byte	0x00, 0xf0, 0x21, 0x00


	//----- nvinfo : EIATTR_KPARAM_INFO
	.align		4
.L_11:
        /*0028*/ 	.byte	0x04, 0x17
        /*002a*/ 	.short	(.L_13 - .L_12)
.L_12:
        /*002c*/ 	.word	0x00000000
        /*0030*/ 	.short	0x0002
        /*0032*/ 	.short	0x000c
        /*0034*/ 	.byte	0x00, 0xf0, 0x11, 0x00


	//----- nvinfo : EIATTR_KPARAM_INFO
	.align		4
.L_13:
        /*0038*/ 	.byte	0x04, 0x17
        /*003a*/ 	.short	(.L_15 - .L_14)
.L_14:
        /*003c*/ 	.word	0x00000000
        /*0040*/ 	.short	0x0001
        /*0042*/ 	.short	0x0008
        /*0044*/ 	.byte	0x00, 0xf0, 0x11, 0x00


	//----- nvinfo : EIATTR_KPARAM_INFO
	.align		4
.L_15:
        /*0048*/ 	.byte	0x04, 0x17
        /*004a*/ 	.short	(.L_17 - .L_16)
.L_16:
        /*004c*/ 	.word	0x00000000
        /*0050*/ 	.short	0x0000
        /*0052*/ 	.short	0x0000
        /*0054*/ 	.byte	0x00, 0xf5, 0x21, 0x00


	//----- nvinfo : EIATTR_SPARSE_MMA_MASK
	.align		4
.L_17:
        /*0058*/ 	.byte	0x03, 0x50
        /*005a*/ 	.short	0x0000


	//----- nvinfo : EIATTR_MAXREG_COUNT
	.align		4
        /*005c*/ 	.byte	0x03, 0x1b
        /*005e*/ 	.short	0x00ff


	//----- nvinfo : EIATTR_MERCURY_ISA_VERSION
	.align		4
        /*0060*/ 	.byte	0x03, 0x5f
        /*0062*/ 	.short	0x0101


	//----- nvinfo : EIATTR_VRC_CTA_INIT_COUNT
	.align		4
        /*0064*/ 	.byte	0x02, 0x4a
	.zero		1
	.zero		1


	//----- nvinfo : EIATTR_EXIT_INSTR_OFFSETS
	.align		4
        /*0068*/ 	.byte	0x04, 0x1c
        /*006a*/ 	.short	(.L_19 - .L_18)


	//   ....[0]....
.L_18:
        /*006c*/ 	.word	0x00000070


	//   ....[1]....
        /*0070*/ 	.word	0x000003d0


	//----- nvinfo : EIATTR_CBANK_PARAM_SIZE
	.align		4
.L_19:
        /*0074*/ 	.byte	0x03, 0x19
        /*0076*/ 	.short	0x001c


	//----- nvinfo : EIATTR_PARAM_CBANK
	.align		4
        /*0078*/ 	.byte	0x04, 0x0a
        /*007a*/ 	.short	(.L_21 - .L_20)
	.align		4
.L_20:
        /*007c*/ 	.word	index@(.nv.constant0._Z11kernel_cudaP8Particleiidi)
        /*0080*/ 	.short	0x0380
        /*0082*/ 	.short	0x001c


	//----- nvinfo : EIATTR_SW_WAR
	.align		4
.L_21:
        /*0084*/ 	.byte	0x04, 0x36
        /*0086*/ 	.short	(.L_23 - .L_22)
.L_22:
        /*0088*/ 	.word	0x00000008
.L_23:


//--------------------- .nv.callgraph             --------------------------
	.section	.nv.callgraph,"",@"SHT_CUDA_CALLGRAPH"
	.align	4
	.sectionentsize	8
	.align		4
        /*0000*/ 	.word	0x00000000
	.align		4
        /*0004*/ 	.word	0xffffffff
	.align		4
        /*0008*/ 	.word	0x00000000
	.align		4
        /*000c*/ 	.word	0xfffffffe
	.align		4
        /*0010*/ 	.word	0x00000000
	.align		4
        /*0014*/ 	.word	0xfffffffd
	.align		4
        /*0018*/ 	.word	0x00000000
	.align		4
        /*001c*/ 	.word	0xfffffffc


//--------------------- .text._Z11kernel_cudaP8Particleiidi --------------------------
	.section	.text._Z11kernel_cudaP8Particleiidi,"ax",@progbits
	.align	128
        .global         _Z11kernel_cudaP8Particleiidi
        .type           _Z11kernel_cudaP8Particleiidi,@function
        .size           _Z11kernel_cudaP8Particleiidi,(.L_x_1 - _Z11kernel_cudaP8Particleiidi)
        .other          _Z11kernel_cudaP8Particleiidi,@"STO_CUDA_ENTRY STV_DEFAULT"
_Z11kernel_cudaP8Particleiidi:
.text._Z11kernel_cudaP8Particleiidi:
[----:B------:R-:W-:Y:S01]  /*0000*/  LDC R1, c[0x0][0x37c] ;  /* 0x0000df00ff017b82 */ /* 0x000fe20000000800 */
[----:B------:R-:W0:Y:S07]  /*0010*/  S2R R2, SR_TID.X ;  /* 0x0000000000027919 */ /* 0x000e2e0000002100 */
[----:B------:R-:W0:Y:S08]  /*0020*/  S2UR UR4, SR_CTAID.X ;  /* 0x00000000000479c3 */ /* 0x000e300000002500 */
[----:B------:R-:W0:Y:S08]  /*0030*/  LDC R7, c[0x0][0x360] ;  /* 0x0000d800ff077b82 */ /* 0x000e300000000800 */
[----:B------:R-:W1:Y:S01]  /*0040*/  LDC R0, c[0x0][0x388] ;  /* 0x0000e200ff007b82 */ /* 0x000e620000000800 */
[----:B0-----:R-:W-:-:S05]  /*0050*/  IMAD R7, R7, UR4, R2 ;  /* 0x0000000407077c24 */ /* 0x001fca000f8e0202 */
[----:B-1----:R-:W-:-:S13]  /*0060*/  ISETP.GE.AND P0, PT, R7, R0, PT ;  /* 0x000000000700720c */ /* 0x002fda0003f06270 */
[----:B------:R-:W-:Y:S05]  /*0070*/  @P0 EXIT ;  /* 0x000000000000094d */ /* 0x000fea0003800000 */
[----:B------:R-:W0:Y:S01]  /*0080*/  LDC.64 R2, c[0x0][0x380] ;  /* 0x0000e000ff027b82 */ /* 0x000e220000000a00 */
[----:B------:R-:W1:Y:S01]  /*0090*/  LDCU.64 UR4, c[0x0][0x358] ;  /* 0x00006b00ff0477ac */ /* 0x000e620008000a00 */
[----:B------:R-:W-:Y:S01]  /*00a0*/  IABS R9, R0 ;  /* 0x0000000000097213 */ /* 0x000fe20000000000 */
[----:B------:R-:W2:Y:S05]  /*00b0*/  LDCU UR6, c[0x0][0x398] ;  /* 0x00007300ff0677ac */ /* 0x000eaa0008000800 */
[----:B------:R-:W2:Y:S01]  /*00c0*/  LDC R10, c[0x0][0x38c] ;  /* 0x0000e300ff0a7b82 */ /* 0x000ea20000000800 */
[----:B0-----:R-:W-:-:S05]  /*00d0*/  IMAD.WIDE R2, R7, 0x18, R2 ;  /* 0x0000001807027825 */ /* 0x001fca00078e0202 */
[----:B-1----:R-:W3:Y:S04]  /*00e0*/  LDG.E R12, desc[UR4][R2.64] ;  /* 0x00000004020c7981 */ /* 0x002ee8000c1e1900 */
[----:B------:R-:W4:Y:S04]  /*00f0*/  LDG.E R16, desc[UR4][R2.64+0x4] ;  /* 0x0000040402107981 */ /* 0x000f28000c1e1900 */
[----:B------:R-:W5:Y:S01]  /*0100*/  LDG.E R8, desc[UR4][R2.64+0x8] ;  /* 0x0000080402087981 */ /* 0x000f62000c1e1900 */
[----:B------:R-:W0:Y:S01]  /*0110*/  I2F.RP R6, R9 ;  /* 0x0000000900067306 */ /* 0x000e220000209400 */
[----:B--2---:R-:W-:Y:S01]  /*0120*/  IMAD R7, R7, UR6, R10 ;  /* 0x0000000607077c24 */ /* 0x004fe2000f8e020a */
[----:B------:R-:W1:Y:S04]  /*0130*/  LDCU.64 UR6, c[0x0][0x390] ;  /* 0x00007200ff0677ac */ /* 0x000e680008000a00 */
[----:B------:R-:W-:-:S02]  /*0140*/  ISETP.GE.AND P2, PT, R7, RZ, PT ;  /* 0x000000ff0700720c */ /* 0x000fc40003f46270 */
[----:B0-----:R-:W0:Y:S02]  /*0150*/  MUFU.RCP R6, R6 ;  /* 0x0000000600067308 */ /* 0x001e240000001000 */
[----:B0-----:R-:W-:Y:S01]  /*0160*/  VIADD R4, R6, 0xffffffe ;  /* 0x0ffffffe06047836 */ /* 0x001fe20000000000 */
[----:B------:R-:W-:-:S05]  /*0170*/  IABS R6, R7 ;  /* 0x0000000700067213 */ /* 0x000fca0000000000 */
[----:B------:R0:W2:Y:S02]  /*0180*/  F2I.FTZ.U32.TRUNC.NTZ R5, R4 ;  /* 0x0000000400057305 */ /* 0x0000a4000021f000 */
[----:B0-----:R-:W-:Y:S02]  /*0190*/  HFMA2 R4, -RZ, RZ, 0, 0 ;  /* 0x00000000ff047431 */ /* 0x001fe400000001ff */
[----:B--2---:R-:W-:-:S04]  /*01a0*/  IMAD.MOV R14, RZ, RZ, -R5 ;  /* 0x000000ffff0e7224 */ /* 0x004fc800078e0a05 */
[----:B------:R-:W-:-:S04]  /*01b0*/  IMAD R11, R14, R9, RZ ;  /* 0x000000090e0b7224 */ /* 0x000fc800078e02ff */
[----:B------:R-:W-:-:S06]  /*01c0*/  IMAD.HI.U32 R5, R5, R11, R4 ;  /* 0x0000000b05057227 */ /* 0x000fcc00078e0004 */
[----:B------:R-:W-:-:S04]  /*01d0*/  IMAD.HI.U32 R5, R5, R6, RZ ;  /* 0x0000000605057227 */ /* 0x000fc800078e00ff */
[----:B------:R-:W-:-:S04]  /*01e0*/  IMAD.MOV R5, RZ, RZ, -R5 ;  /* 0x000000ffff057224 */ /* 0x000fc800078e0a05 */
[----:B------:R-:W-:-:S05]  /*01f0*/  IMAD R4, R9, R5, R6 ;  /* 0x0000000509047224 */ /* 0x000fca00078e0206 */
[----:B------:R-:W-:-:S13]  /*0200*/  ISETP.GT.U32.AND P0, PT, R9, R4, PT ;  /* 0x000000040900720c */ /* 0x000fda0003f04070 */
[----:B------:R-:W-:Y:S02]  /*0210*/  @!P0 IADD3 R4, PT, PT, R4, -R9, RZ ;  /* 0x8000000904048210 */ /* 0x000fe40007ffe0ff */
[----:B------:R-:W-:Y:S02]  /*0220*/  ISETP.NE.AND P0, PT, R0, RZ, PT ;  /* 0x000000ff0000720c */ /* 0x000fe40003f05270 */
[----:B------:R-:W-:-:S13]  /*0230*/  ISETP.GT.U32.AND P1, PT, R9, R4, PT ;  /* 0x000000040900720c */ /* 0x000fda0003f24070 */
[----:B------:R-:W-:-:S05]  /*0240*/  @!P1 IMAD.IADD R4, R4, 0x1, -R9 ;  /* 0x0000000104049824 */ /* 0x000fca00078e0a09 */
[----:B------:R-:W-:-:S04]  /*0250*/  MOV R10, R4 ;  /* 0x00000004000a7202 */ /* 0x000fc80000000f00 */
[----:B------:R-:W-:Y:S02]  /*0260*/  @!P2 IADD3 R10, PT, PT, -R10, RZ, RZ ;  /* 0x000000ff0a0aa210 */ /* 0x000fe40007ffe1ff */
[----:B------:R-:W-:-:S04]  /*0270*/  @!P0 LOP3.LUT R10, RZ, R0, RZ, 0x33, !PT ;  /* 0x00000000ff0a8212 */ /* 0x000fc800078e33ff */
[----:B------:R-:W-:-:S04]  /*0280*/  I2FP.F32.S32 R17, R10 ;  /* 0x0000000a00117245 */ /* 0x000fc80000201400 */
[----:B------:R-:W-:Y:S01]  /*0290*/  F2F.F64.F32 R10, R17 ;  /* 0x00000011000a7310 */ /* 0x000fe20000201800 */
[C---:B------:R-:W-:Y:S01]  /*02a0*/  FADD R19, R17.reuse, 0.10000000149011611938 ;  /* 0x3dcccccd11137421 */ /* 0x040fe20000000000 */
[----:B------:R-:W-:Y:S01]  /*02b0*/  FADD R21, R17, 0.20000000298023223877 ;  /* 0x3e4ccccd11157421 */ /* 0x000fe20000000000 */
[----:B------:R-:W-:Y:S04]  /*02c0*/  STG.E desc[UR4][R2.64+0xc], R17 ;  /* 0x00000c1102007986 */ /* 0x000fe8000c101904 */
[----:B------:R-:W-:Y:S01]  /*02d0*/  STG.E desc[UR4][R2.64+0x10], R19 ;  /* 0x0000101302007986 */ /* 0x000fe2000c101904 */
[----:B------:R-:W-:Y:S03]  /*02e0*/  F2F.F64.F32 R14, R21 ;  /* 0x00000015000e7310 */ /* 0x000fe60000201800 */
[----:B------:R-:W-:Y:S05]  /*02f0*/  STG.E desc[UR4][R2.64+0x14], R21 ;  /* 0x0000141502007986 */ /* 0x000fea000c101904 */
[----:B---3--:R-:W1:Y:S08]  /*0300*/  F2F.F64.F32 R6, R12 ;  /* 0x0000000c00067310 */ /* 0x008e700000201800 */
[----:B----4-:R-:W-:Y:S01]  /*0310*/  F2F.F64.F32 R4, R16 ;  /* 0x0000001000047310 */ /* 0x010fe20000201800 */
[----:B-1----:R-:W-:-:S07]  /*0320*/  DFMA R6, R10, UR6, R6 ;  /* 0x000000060a067c2b */ /* 0x002fce0008000006 */
[----:B-----5:R-:W0:Y:S08]  /*0330*/  F2F.F64.F32 R8, R8 ;  /* 0x0000000800087310 */ /* 0x020e300000201800 */
[----:B------:R-:W1:Y:S01]  /*0340*/  F2F.F64.F32 R12, R19 ;  /* 0x00000013000c7310 */ /* 0x000e620000201800 */
[----:B0-----:R-:W-:-:S07]  /*0350*/  DFMA R8, R14, UR6, R8 ;  /* 0x000000060e087c2b */ /* 0x001fce0008000008 */
[----:B------:R-:W0:Y:S01]  /*0360*/  F2F.F32.F64 R7, R6 ;  /* 0x0000000600077310 */ /* 0x000e220000301000 */
[----:B-1----:R-:W-:-:S07]  /*0370*/  DFMA R4, R12, UR6, R4 ;  /* 0x000000060c047c2b */ /* 0x002fce0008000004 */
[----:B------:R-:W1:Y:S01]  /*0380*/  F2F.F32.F64 R9, R8 ;  /* 0x0000000800097310 */ /* 0x000e620000301000 */
[----:B0-----:R-:W-:Y:S07]  /*0390*/  STG.E desc[UR4][R2.64], R7 ;  /* 0x0000000702007986 */ /* 0x001fee000c101904 */
[----:B------:R-:W0:Y:S01]  /*03a0*/  F2F.F32.F64 R5, R4 ;  /* 0x0000000400057310 */ /* 0x000e220000301000 */
[----:B-1----:R-:W-:Y:S04]  /*03b0*/  STG.E desc[UR4][R2.64+0x8], R9 ;  /* 0x0000080902007986 */ /* 0x002fe8000c101904 */
[----:B0-----:R-:W-:Y:S01]  /*03c0*/  STG.E desc[UR4][R2.64+0x4], R5 ;  /* 0x0000040502007986 */ /* 0x001fe2000c101904 */
[----:B------:R-:W-:Y:S05]  /*03d0*/  EXIT ;  /* 0x000000000000794d */ /* 0x000fea0003800000 */
.L_x_0:
[----:B------:R-:W-:-:S00]  /*03e0*/  BRA `(.L_x_0) ;  /* 0xfffffffc00fc7947 */ /* 0x000fc0000383ffff */
[----:B------:R-:W-:-:S00]  /*03f0*/  NOP ;  /* 0x0000000000007918 */ /* 0x000fc00000000000 */
        /* <DEDUP_REMOVED lines=8> */
.L_x_1:


//--------------------- .nv.shared.reserved.0     --------------------------
	.section	.nv.shared.reserved.0,"aw",@nobits
	.weak		__nv_reservedSMEM_offset_0_alias
	.size		__nv_reservedSMEM_offset_0_alias, 0, 64
	.other		__nv_reservedSMEM_offset_0_alias,@"STO_CUDA_RESERVED_SHARED STV_DEFAULT"
__nv_reservedSMEM_offset_0_alias:
	.zero		0
	.zero		64


//--------------------- .nv.constant0._Z11kernel_cudaP8Particleiidi --------------------------
	.section	.nv.constant0._Z11kernel_cudaP8Particleiidi,"a",@progbits
	.sectionflags	@""
	.align	4
.nv.constant0._Z11kernel_cudaP8Particleiidi:
	.zero		924


//--------------------- SYMBOLS --------------------------

	.type		.nv.reservedSmem.offset0,@object
	.size		.nv.reservedSmem.offset0,0x4
